	.headerflags	@"EF_CUDA_TEXMODE_UNIFIED EF_CUDA_64BIT_ADDRESS EF_CUDA_ACCELERATORS EF_CUDA_SM90 EF_CUDA_VIRTUAL_SM(EF_CUDA_SM90)"
	.elftype	@"ET_EXEC"


//--------------------- .nv.info                  --------------------------
	.section	.nv.info,"",@"SHT_CUDA_INFO"
	.align	4


	//----- nvinfo : EIATTR_REGCOUNT
	.align		4
        /*0000*/ 	.byte	0x04, 0x2f
        /*0002*/ 	.short	(.L_1 - .L_0)
	.align		4
.L_0:
        /*0004*/ 	.word	index@(triton_poi_fused_clone_native_batch_norm_backward_55)
        /*0008*/ 	.word	0x0000000e


	//----- nvinfo : EIATTR_MIN_STACK_SIZE
	.align		4
.L_1:
        /*000c*/ 	.byte	0x04, 0x12
        /*000e*/ 	.short	(.L_3 - .L_2)
	.align		4
.L_2:
        /*0010*/ 	.word	index@(triton_poi_fused_clone_native_batch_norm_backward_55)
        /*0014*/ 	.word	0x00000000


	//----- nvinfo : EIATTR_FRAME_SIZE
	.align		4
.L_3:
        /*0018*/ 	.byte	0x04, 0x11
        /*001a*/ 	.short	(.L_5 - .L_4)
	.align		4
.L_4:
        /*001c*/ 	.word	index@(triton_poi_fused_clone_native_batch_norm_backward_55)
        /*0020*/ 	.word	0x00000000


	//----- nvinfo : EIATTR_MIN_STACK_SIZE
	.align		4
.L_5:
        /*0024*/ 	.byte	0x04, 0x12
        /*0026*/ 	.short	(.L_7 - .L_6)
	.align		4
.L_6:
        /*0028*/ 	.word	index@(triton_poi_fused_clone_native_batch_norm_backward_55)
        /*002c*/ 	.word	0x00000000
.L_7:


//--------------------- .nv.info.triton_poi_fused_clone_native_batch_norm_backward_55 --------------------------
	.section	.nv.info.triton_poi_fused_clone_native_batch_norm_backward_55,"",@"SHT_CUDA_INFO"
	.sectionflags	@""
	.align	4


	//----- nvinfo : EIATTR_CUDA_API_VERSION
	.align		4
        /*0000*/ 	.byte	0x04, 0x37
        /*0002*/ 	.short	(.L_9 - .L_8)
.L_8:
        /*0004*/ 	.word	0x0000007c


	//----- nvinfo : EIATTR_KPARAM_INFO
	.align		4
.L_9:
        /*0008*/ 	.byte	0x04, 0x17
        /*000a*/ 	.short	(.L_11 - .L_10)
.L_10:
        /*000c*/ 	.word	0x00000000
        /*0010*/ 	.short	0x0003
        /*0012*/ 	.short	0x0018
        /*0014*/ 	.byte	0x00, 0xf0, 0x11, 0x00


	//----- nvinfo : EIATTR_KPARAM_INFO
	.align		4
.L_11:
        /*0018*/ 	.byte	0x04, 0x17
        /*001a*/ 	.short	(.L_13 - .L_12)
.L_12:
        /*001c*/ 	.word	0x00000000
        /*0020*/ 	.short	0x0002
        /*0022*/ 	.short	0x0010
        /*0024*/ 	.byte	0x00, 0xf4, 0x21, 0x00


	//----- nvinfo : EIATTR_KPARAM_INFO
	.align		4
.L_13:
        /*0028*/ 	.byte	0x04, 0x17
        /*002a*/ 	.short	(.L_15 - .L_14)
.L_14:
        /*002c*/ 	.word	0x00000000
        /*0030*/ 	.short	0x0001
        /*0032*/ 	.short	0x0008
        /*0034*/ 	.byte	0x00, 0xf4, 0x21, 0x00


	//----- nvinfo : EIATTR_KPARAM_INFO
	.align		4
.L_15:
        /*0038*/ 	.byte	0x04, 0x17
        /*003a*/ 	.short	(.L_17 - .L_16)
.L_16:
        /*003c*/ 	.word	0x00000000
        /*0040*/ 	.short	0x0000
        /*0042*/ 	.short	0x0000
        /*0044*/ 	.byte	0x00, 0xf4, 0x21, 0x00


	//----- nvinfo : EIATTR_SPARSE_MMA_MASK
	.align		4
.L_17:
        /*0048*/ 	.byte	0x03, 0x50
        /*004a*/ 	.short	0x0000


	//----- nvinfo : EIATTR_MAXREG_COUNT
	.align		4
        /*004c*/ 	.byte	0x03, 0x1b
        /*004e*/ 	.short	0x00ff


	//----- nvinfo : EIATTR_EXIT_INSTR_OFFSETS
	.align		4
        /*0050*/ 	.byte	0x04, 0x1c
        /*0052*/ 	.short	(.L_19 - .L_18)


	//   ....[0]....
.L_18:
        /*0054*/ 	.word	0x000001f0


	//   ....[1]....
        /*0058*/ 	.word	0x00000210


	//----- nvinfo : EIATTR_REQNTID
	.align		4
.L_19:
        /*005c*/ 	.byte	0x04, 0x10
        /*005e*/ 	.short	(.L_21 - .L_20)
.L_20:
        /*0060*/ 	.word	0x00000080
        /*0064*/ 	.word	0x00000001
        /*0068*/ 	.word	0x00000001


	//----- nvinfo : EIATTR_CBANK_PARAM_SIZE
	.align		4
.L_21:
        /*006c*/ 	.byte	0x03, 0x19
        /*006e*/ 	.short	0x001c


	//----- nvinfo : EIATTR_PARAM_CBANK
	.align		4
        /*0070*/ 	.byte	0x04, 0x0a
        /*0072*/ 	.short	(.L_23 - .L_22)
	.align		4
.L_22:
        /*0074*/ 	.word	index@(.nv.constant0.triton_poi_fused_clone_native_batch_norm_backward_55)
        /*0078*/ 	.short	0x0210
        /*007a*/ 	.short	0x001c


	//----- nvinfo : EIATTR_SW_WAR
	.align		4
.L_23:
        /*007c*/ 	.byte	0x04, 0x36
        /*007e*/ 	.short	(.L_25 - .L_24)
.L_24:
        /*0080*/ 	.word	0x00000008
.L_25:


//--------------------- .nv.callgraph             --------------------------
	.section	.nv.callgraph,"",@"SHT_CUDA_CALLGRAPH"
	.align	4
	.sectionentsize	8
	.align		4
        /*0000*/ 	.word	0x00000000
	.align		4
        /*0004*/ 	.word	0xffffffff
	.align		4
        /*0008*/ 	.word	0x00000000
	.align		4
        /*000c*/ 	.word	0xfffffffe
	.align		4
        /*0010*/ 	.word	0x00000000
	.align		4
        /*0014*/ 	.word	0xfffffffd
	.align		4
        /*0018*/ 	.word	0x00000000
	.align		4
        /*001c*/ 	.word	0xfffffffc


//--------------------- .text.triton_poi_fused_clone_native_batch_norm_backward_55 --------------------------
	.section	.text.triton_poi_fused_clone_native_batch_norm_backward_55,"ax",@progbits
	.align	128
        .global         triton_poi_fused_clone_native_batch_norm_backward_55
        .type           triton_poi_fused_clone_native_batch_norm_backward_55,@function
        .size           triton_poi_fused_clone_native_batch_norm_backward_55,(.L_x_1 - triton_poi_fused_clone_native_batch_norm_backward_55)
        .other          triton_poi_fused_clone_native_batch_norm_backward_55,@"STO_CUDA_ENTRY STV_DEFAULT"
triton_poi_fused_clone_native_batch_norm_backward_55:
.text.triton_poi_fused_clone_native_batch_norm_backward_55:
[----:B------:R-:W0:Y:S02]  /*0000*/  LDC R1, c[0x0][0x28] ;  /* 0x00000a00ff017b82 */ /* 0x000e240000000800 */
[----:B------:R-:W1:Y:S01]  /*0010*/  S2R R0, SR_TID.X ;  /* 0x0000000000007919 */ /* 0x000e620000002100 */
[----:B------:R-:W2:Y:S01]  /*0020*/  LDC.64 R2, c[0x0][0x210] ;  /* 0x00008400ff027b82 */ /* 0x000ea20000000a00 */
[----:B------:R-:W-:Y:S01]  /*0030*/  ULDC.64 UR4, c[0x0][0x208] ;  /* 0x0000820000047ab9 */ /* 0x000fe20000000a00 */
[----:B------:R-:W3:Y:S06]  /*0040*/  S2R R9, SR_CTAID.X ;  /* 0x0000000000097919 */ /* 0x000eec0000002500 */
[----:B------:R-:W4:Y:S01]  /*0050*/  LDC.64 R4, c[0x0][0x218] ;  /* 0x00008600ff047b82 */ /* 0x000f220000000a00 */
[----:B-1----:R-:W-:-:S04]  /*0060*/  LOP3.LUT R0, R0, 0x7f, RZ, 0xc0, !PT ;  /* 0x0000007f00007812 */ /* 0x002fc800078ec0ff */
[----:B---3--:R-:W-:-:S04]  /*0070*/  LEA R9, R9, R0, 0x7 ;  /* 0x0000000009097211 */ /* 0x008fc800078e38ff */
[C---:B------:R-:W-:Y:S01]  /*0080*/  ISETP.GE.AND P0, PT, R9.reuse, 0xb00, PT ;  /* 0x00000b000900780c */ /* 0x040fe20003f06270 */
[----:B------:R-:W-:-:S05]  /*0090*/  IMAD.HI R0, R9, 0x2e8ba2e9, RZ ;  /* 0x2e8ba2e909007827 */ /* 0x000fca00078e02ff */
[----:B------:R-:W-:-:S04]  /*00a0*/  SHF.R.U32.HI R7, RZ, 0x1f, R0 ;  /* 0x0000001fff077819 */ /* 0x000fc80000011600 */
[CC--:B------:R-:W-:Y:S02]  /*00b0*/  LEA.HI.SX32 R6, R0.reuse, R7.reuse, 0x1a ;  /* 0x0000000700067211 */ /* 0x0c0fe400078fd2ff */
[-C--:B------:R-:W-:Y:S02]  /*00c0*/  LEA.HI.SX32 R8, R0, R7.reuse, 0x19 ;  /* 0x0000000700087211 */ /* 0x080fe400078fcaff */
[C---:B------:R-:W-:Y:S01]  /*00d0*/  LEA.HI R10, R6.reuse, R6, RZ, 0x1 ;  /* 0x00000006060a7211 */ /* 0x040fe200078f08ff */
[----:B------:R-:W-:Y:S01]  /*00e0*/  IMAD R11, R6, -0x160, R9 ;  /* 0xfffffea0060b7824 */ /* 0x000fe200078e0209 */
[----:B------:R-:W-:-:S03]  /*00f0*/  LEA.HI.SX32 R0, R0, R7, 0x1b ;  /* 0x0000000700007211 */ /* 0x000fc600078fdaff */
[----:B------:R-:W-:Y:S01]  /*0100*/  IMAD R8, R8, 0x630, R11 ;  /* 0x0000063008087824 */ /* 0x000fe200078e020b */
[----:B------:R-:W-:Y:S01]  /*0110*/  LOP3.LUT R11, R10, 0xfffffffe, RZ, 0xc0, !PT ;  /* 0xfffffffe0a0b7812 */ /* 0x000fe200078ec0ff */
[----:B------:R-:W-:Y:S02]  /*0120*/  IMAD R7, R0, -0xb0, R9 ;  /* 0xffffff5000077824 */ /* 0x000fe400078e0209 */
[----:B------:R-:W-:Y:S01]  /*0130*/  VIADD R8, R8, 0x2c0 ;  /* 0x000002c008087836 */ /* 0x000fe20000000000 */
[----:B------:R-:W-:Y:S01]  /*0140*/  IADD3 R11, R6, -R11, RZ ;  /* 0x8000000b060b7210 */ /* 0x000fe20007ffe0ff */
[----:B------:R-:W-:Y:S02]  /*0150*/  IMAD.MOV.U32 R0, RZ, RZ, RZ ;  /* 0x000000ffff007224 */ /* 0x000fe400078e00ff */
[----:B----4-:R-:W-:Y:S02]  /*0160*/  IMAD.WIDE R4, R7, 0x4, R4 ;  /* 0x0000000407047825 */ /* 0x010fe400078e0204 */
[----:B------:R-:W1:Y:S02]  /*0170*/  LDC.64 R6, c[0x0][0x220] ;  /* 0x00008800ff067b82 */ /* 0x000e640000000a00 */
[----:B------:R-:W-:-:S04]  /*0180*/  IMAD R11, R11, 0x210, R8 ;  /* 0x000002100b0b7824 */ /* 0x000fc800078e0208 */
[----:B--2---:R-:W-:Y:S01]  /*0190*/  IMAD.WIDE R2, R11, 0x4, R2 ;  /* 0x000000040b027825 */ /* 0x004fe200078e0202 */
[----:B------:R-:W-:-:S04]  /*01a0*/  HFMA2.MMA R11, -RZ, RZ, 0, 0 ;  /* 0x00000000ff0b7435 */ /* 0x000fc800000001ff */
[----:B------:R-:W2:Y:S06]  /*01b0*/  @!P0 LDG.E R0, desc[UR4][R2.64] ;  /* 0x0000000402008981 */ /* 0x000eac000c1e1900 */
[----:B------:R-:W2:Y:S01]  /*01c0*/  @!P0 LDG.E.EL R11, desc[UR4][R4.64] ;  /* 0x00000004040b8981 */ /* 0x000ea2000c2e1900 */
[----:B-1----:R-:W-:-:S04]  /*01d0*/  IMAD.WIDE R6, R9, 0x4, R6 ;  /* 0x0000000409067825 */ /* 0x002fc800078e0206 */
[----:B--2---:R-:W-:Y:S01]  /*01e0*/  FADD R11, -R11, R0 ;  /* 0x000000000b0b7221 */ /* 0x004fe20000000100 */
[----:B------:R-:W-:Y:S06]  /*01f0*/  @P0 EXIT ;  /* 0x000000000000094d */ /* 0x000fec0003800000 */
[----:B------:R-:W-:Y:S01]  /*0200*/  STG.E desc[UR4][R6.64], R11 ;  /* 0x0000000b06007986 */ /* 0x000fe2000c101904 */
[----:B------:R-:W-:Y:S05]  /*0210*/  EXIT ;  /* 0x000000000000794d */ /* 0x000fea0003800000 */
.L_x_0:
[----:B------:R-:W-:-:S00]  /*0220*/  BRA `(.L_x_0) ;  /* 0xfffffffc00fc7947 */ /* 0x000fc0000383ffff */
[----:B------:R-:W-:-:S00]  /*0230*/  NOP ;  /* 0x0000000000007918 */ /* 0x000fc00000000000 */
        /* <DEDUP_REMOVED lines=12> */
.L_x_1:


//--------------------- .nv.constant0.triton_poi_fused_clone_native_batch_norm_backward_55 --------------------------
	.section	.nv.constant0.triton_poi_fused_clone_native_batch_norm_backward_55,"a",@progbits
	.sectionflags	@""
	.align	4
.nv.constant0.triton_poi_fused_clone_native_batch_norm_backward_55:
	.zero		556
